//
// Generated by NVIDIA NVVM Compiler
//
// Compiler Build ID: CL-36424714
// Cuda compilation tools, release 13.0, V13.0.88
// Based on NVVM 20.0.0
//

.version 9.0
.target sm_100
.address_size 64

	// .globl	_Z4spmmPiS_S_miiii

.visible .entry _Z4spmmPiS_S_miiii(
	.param .u64 .ptr .align 1 _Z4spmmPiS_S_miiii_param_0,
	.param .u64 .ptr .align 1 _Z4spmmPiS_S_miiii_param_1,
	.param .u64 .ptr .align 1 _Z4spmmPiS_S_miiii_param_2,
	.param .u64 _Z4spmmPiS_S_miiii_param_3,
	.param .u32 _Z4spmmPiS_S_miiii_param_4,
	.param .u32 _Z4spmmPiS_S_miiii_param_5,
	.param .u32 _Z4spmmPiS_S_miiii_param_6,
	.param .u32 _Z4spmmPiS_S_miiii_param_7
)
{
	.reg .pred 	%p<13>;
	.reg .b32 	%r<134>;
	.reg .b64 	%rd<54>;

	ld.param.u64 	%rd11, [_Z4spmmPiS_S_miiii_param_0];
	ld.param.u64 	%rd8, [_Z4spmmPiS_S_miiii_param_1];
	ld.param.u64 	%rd9, [_Z4spmmPiS_S_miiii_param_2];
	ld.param.u64 	%rd10, [_Z4spmmPiS_S_miiii_param_3];
	ld.param.u32 	%r30, [_Z4spmmPiS_S_miiii_param_4];
	ld.param.u32 	%r28, [_Z4spmmPiS_S_miiii_param_5];
	ld.param.u32 	%r31, [_Z4spmmPiS_S_miiii_param_6];
	cvta.to.global.u64 	%rd1, %rd11;
	mov.u32 	%r32, %ctaid.x;
	mov.u32 	%r33, %ntid.x;
	mov.u32 	%r34, %tid.x;
	mad.lo.s32 	%r1, %r32, %r33, %r34;
	mov.u32 	%r35, %ctaid.y;
	mov.u32 	%r36, %ntid.y;
	mov.u32 	%r37, %tid.y;
	mad.lo.s32 	%r38, %r35, %r36, %r37;
	setp.ge.s32 	%p1, %r1, %r30;
	setp.ge.s32 	%p2, %r38, %r31;
	or.pred  	%p3, %p1, %p2;
	@%p3 bra 	$L__BB0_14;
	cvta.to.global.u64 	%rd2, %rd8;
	cvt.u64.u32 	%rd12, %r38;
	mul.lo.s64 	%rd3, %rd10, %rd12;
	add.s64 	%rd4, %rd2, %rd3;
	ld.global.u32 	%r3, [%rd4];
	setp.lt.s32 	%p4, %r3, 1;
	mov.b32 	%r133, 0;
	@%p4 bra 	$L__BB0_13;
	mul.lo.s32 	%r4, %r28, %r1;
	and.b32  	%r5, %r3, 7;
	setp.lt.u32 	%p5, %r3, 8;
	mov.b32 	%r128, 0;
	mov.u32 	%r133, %r128;
	@%p5 bra 	$L__BB0_5;
	and.b32  	%r128, %r3, 2147483640;
	neg.s32 	%r122, %r128;
	add.s64 	%rd13, %rd3, %rd2;
	add.s64 	%rd53, %rd13, 32;
	mov.b32 	%r133, 0;
$L__BB0_4:
	.pragma "nounroll";
	ld.global.u32 	%r43, [%rd53+-28];
	add.s32 	%r44, %r43, %r4;
	mul.wide.s32 	%rd14, %r44, 4;
	add.s64 	%rd15, %rd1, %rd14;
	ld.global.u32 	%r45, [%rd15];
	ld.global.u32 	%r46, [%rd53+-24];
	mad.lo.s32 	%r47, %r46, %r45, %r133;
	ld.global.u32 	%r48, [%rd53+-20];
	add.s32 	%r49, %r48, %r4;
	mul.wide.s32 	%rd16, %r49, 4;
	add.s64 	%rd17, %rd1, %rd16;
	ld.global.u32 	%r50, [%rd17];
	ld.global.u32 	%r51, [%rd53+-16];
	mad.lo.s32 	%r52, %r51, %r50, %r47;
	ld.global.u32 	%r53, [%rd53+-12];
	add.s32 	%r54, %r53, %r4;
	mul.wide.s32 	%rd18, %r54, 4;
	add.s64 	%rd19, %rd1, %rd18;
	ld.global.u32 	%r55, [%rd19];
	ld.global.u32 	%r56, [%rd53+-8];
	mad.lo.s32 	%r57, %r56, %r55, %r52;
	ld.global.u32 	%r58, [%rd53+-4];
	add.s32 	%r59, %r58, %r4;
	mul.wide.s32 	%rd20, %r59, 4;
	add.s64 	%rd21, %rd1, %rd20;
	ld.global.u32 	%r60, [%rd21];
	ld.global.u32 	%r61, [%rd53];
	mad.lo.s32 	%r62, %r61, %r60, %r57;
	ld.global.u32 	%r63, [%rd53+4];
	add.s32 	%r64, %r63, %r4;
	mul.wide.s32 	%rd22, %r64, 4;
	add.s64 	%rd23, %rd1, %rd22;
	ld.global.u32 	%r65, [%rd23];
	ld.global.u32 	%r66, [%rd53+8];
	mad.lo.s32 	%r67, %r66, %r65, %r62;
	ld.global.u32 	%r68, [%rd53+12];
	add.s32 	%r69, %r68, %r4;
	mul.wide.s32 	%rd24, %r69, 4;
	add.s64 	%rd25, %rd1, %rd24;
	ld.global.u32 	%r70, [%rd25];
	ld.global.u32 	%r71, [%rd53+16];
	mad.lo.s32 	%r72, %r71, %r70, %r67;
	ld.global.u32 	%r73, [%rd53+20];
	add.s32 	%r74, %r73, %r4;
	mul.wide.s32 	%rd26, %r74, 4;
	add.s64 	%rd27, %rd1, %rd26;
	ld.global.u32 	%r75, [%rd27];
	ld.global.u32 	%r76, [%rd53+24];
	mad.lo.s32 	%r77, %r76, %r75, %r72;
	ld.global.u32 	%r78, [%rd53+28];
	add.s32 	%r79, %r78, %r4;
	mul.wide.s32 	%rd28, %r79, 4;
	add.s64 	%rd29, %rd1, %rd28;
	ld.global.u32 	%r80, [%rd29];
	ld.global.u32 	%r81, [%rd53+32];
	mad.lo.s32 	%r133, %r81, %r80, %r77;
	add.s32 	%r122, %r122, 8;
	add.s64 	%rd53, %rd53, 64;
	setp.ne.s32 	%p6, %r122, 0;
	@%p6 bra 	$L__BB0_4;
$L__BB0_5:
	setp.eq.s32 	%p7, %r5, 0;
	@%p7 bra 	$L__BB0_13;
	and.b32  	%r15, %r3, 3;
	setp.lt.u32 	%p8, %r5, 4;
	@%p8 bra 	$L__BB0_8;
	shl.b32 	%r83, %r128, 1;
	mul.wide.u32 	%rd30, %r83, 4;
	add.s64 	%rd31, %rd4, %rd30;
	ld.global.u32 	%r84, [%rd31+4];
	add.s32 	%r85, %r84, %r4;
	mul.wide.s32 	%rd32, %r85, 4;
	add.s64 	%rd33, %rd1, %rd32;
	ld.global.u32 	%r86, [%rd33];
	ld.global.u32 	%r87, [%rd31+8];
	mad.lo.s32 	%r88, %r87, %r86, %r133;
	ld.global.u32 	%r89, [%rd31+12];
	add.s32 	%r90, %r89, %r4;
	mul.wide.s32 	%rd34, %r90, 4;
	add.s64 	%rd35, %rd1, %rd34;
	ld.global.u32 	%r91, [%rd35];
	ld.global.u32 	%r92, [%rd31+16];
	mad.lo.s32 	%r93, %r92, %r91, %r88;
	ld.global.u32 	%r94, [%rd31+20];
	add.s32 	%r95, %r94, %r4;
	mul.wide.s32 	%rd36, %r95, 4;
	add.s64 	%rd37, %rd1, %rd36;
	ld.global.u32 	%r96, [%rd37];
	ld.global.u32 	%r97, [%rd31+24];
	mad.lo.s32 	%r98, %r97, %r96, %r93;
	ld.global.u32 	%r99, [%rd31+28];
	add.s32 	%r100, %r99, %r4;
	mul.wide.s32 	%rd38, %r100, 4;
	add.s64 	%rd39, %rd1, %rd38;
	ld.global.u32 	%r101, [%rd39];
	ld.global.u32 	%r102, [%rd31+32];
	mad.lo.s32 	%r133, %r102, %r101, %r98;
	sub.s32 	%r103, %r83, %r128;
	add.s32 	%r128, %r103, 4;
$L__BB0_8:
	setp.eq.s32 	%p9, %r15, 0;
	@%p9 bra 	$L__BB0_13;
	setp.eq.s32 	%p10, %r15, 1;
	@%p10 bra 	$L__BB0_11;
	shl.b32 	%r105, %r128, 1;
	mul.wide.u32 	%rd40, %r105, 4;
	add.s64 	%rd41, %rd4, %rd40;
	ld.global.u32 	%r106, [%rd41+4];
	add.s32 	%r107, %r106, %r4;
	mul.wide.s32 	%rd42, %r107, 4;
	add.s64 	%rd43, %rd1, %rd42;
	ld.global.u32 	%r108, [%rd43];
	ld.global.u32 	%r109, [%rd41+8];
	mad.lo.s32 	%r110, %r109, %r108, %r133;
	ld.global.u32 	%r111, [%rd41+12];
	add.s32 	%r112, %r111, %r4;
	mul.wide.s32 	%rd44, %r112, 4;
	add.s64 	%rd45, %rd1, %rd44;
	ld.global.u32 	%r113, [%rd45];
	ld.global.u32 	%r114, [%rd41+16];
	mad.lo.s32 	%r133, %r114, %r113, %r110;
	add.s32 	%r128, %r128, 2;
$L__BB0_11:
	and.b32  	%r115, %r3, 1;
	setp.eq.b32 	%p11, %r115, 1;
	not.pred 	%p12, %p11;
	@%p12 bra 	$L__BB0_13;
	shl.b32 	%r116, %r128, 1;
	mul.wide.u32 	%rd46, %r116, 4;
	add.s64 	%rd47, %rd4, %rd46;
	ld.global.u32 	%r117, [%rd47+4];
	add.s32 	%r118, %r117, %r4;
	mul.wide.s32 	%rd48, %r118, 4;
	add.s64 	%rd49, %rd1, %rd48;
	ld.global.u32 	%r119, [%rd49];
	ld.global.u32 	%r120, [%rd47+8];
	mad.lo.s32 	%r133, %r120, %r119, %r133;
$L__BB0_13:
	mad.lo.s32 	%r121, %r31, %r1, %r38;
	cvta.to.global.u64 	%rd50, %rd9;
	mul.wide.s32 	%rd51, %r121, 4;
	add.s64 	%rd52, %rd50, %rd51;
	st.global.u32 	[%rd52], %r133;
$L__BB0_14:
	ret;

}


// ===== COMPILED SASS (sm_100) =====

	.target	sm_100

	.elftype	@"ET_EXEC"


//--------------------- .note.nv.tkinfo           --------------------------
	.section	.note.nv.tkinfo,"",@"SHT_NOTE"
	.sectionflags	@"SHF_NOTE_NV_TKINFO"
	.tkinfo
        /*0018*/ 	.word	0x00000002
        /*0030*/ 	.string	""
        /*0030*/ 	.string	"ptxas"
        /*0030*/ 	.string	"Cuda compilation tools, release 13.0, V13.0.88"
        /*0030*/ 	.string	"Build cuda_13.0.r13.0/compiler.36424714_0"
        /*0030*/ 	.string	"-arch sm_100 -m 64 "



//--------------------- .note.nv.cuinfo           --------------------------
	.section	.note.nv.cuinfo,"",@"SHT_NOTE"
	.sectionflags	@"SHF_NOTE_NV_CUINFO"
        /*0018*/ 	.short	0x0002
        /*001a*/ 	.short	0x0064
        /*001c*/ 	.short	0x0082
	.zero		2


//--------------------- .nv.info                  --------------------------
	.section	.nv.info,"",@"SHT_CUDA_INFO"
	.align	4


	//----- nvinfo : EIATTR_REGCOUNT
	.align		4
        /*0000*/ 	.byte	0x04, 0x2f
        /*0002*/ 	.short	(.L_1 - .L_0)
	.align		4
.L_0:
        /*0004*/ 	.word	index@(_Z4spmmPiS_S_miiii)
        /*0008*/ 	.word	0x00000020


	//----- nvinfo : EIATTR_FRAME_SIZE
	.align		4
.L_1:
        /*000c*/ 	.byte	0x04, 0x11
        /*000e*/ 	.short	(.L_3 - .L_2)
	.align		4
.L_2:
        /*0010*/ 	.word	index@(_Z4spmmPiS_S_miiii)
        /*0014*/ 	.word	0x00000000


	//----- nvinfo : EIATTR_MIN_STACK_SIZE
	.align		4
.L_3:
        /*0018*/ 	.byte	0x04, 0x12
        /*001a*/ 	.short	(.L_5 - .L_4)
	.align		4
.L_4:
        /*001c*/ 	.word	index@(_Z4spmmPiS_S_miiii)
        /*0020*/ 	.word	0x00000000
.L_5:


//--------------------- .nv.compat                --------------------------
	.section	.nv.compat,"",@"SHT_CUDA_COMPAT_INFO"
	.align	4
        /*0000*/ 	.byte	0x02, 0x09, 0x00, 0x00, 0x02, 0x02, 0x01, 0x00, 0x02, 0x05, 0x05, 0x00, 0x03, 0x07, 0x01, 0x01
        /*0010*/ 	.byte	0x02, 0x03, 0x00, 0x00, 0x02, 0x06, 0x01, 0x00, 0x04, 0x0b, 0x08, 0x00, 0x09, 0x00, 0x00, 0x00
        /*0020*/ 	.byte	0x00, 0x00, 0x00, 0x00


//--------------------- .nv.info._Z4spmmPiS_S_miiii --------------------------
	.section	.nv.info._Z4spmmPiS_S_miiii,"",@"SHT_CUDA_INFO"
	.sectionflags	@""
	.align	4


	//----- nvinfo : EIATTR_CUDA_API_VERSION
	.align		4
        /*0000*/ 	.byte	0x04, 0x37
        /*0002*/ 	.short	(.L_7 - .L_6)
.L_6:
        /*0004*/ 	.word	0x00000082


	//----- nvinfo : EIATTR_KPARAM_INFO
	.align		4
.L_7:
        /*0008*/ 	.byte	0x04, 0x17
        /*000a*/ 	.short	(.L_9 - .L_8)
.L_8:
        /*000c*/ 	.word	0x00000000
        /*0010*/ 	.short	0x0007
        /*0012*/ 	.short	0x002c
        /*0014*/ 	.byte	0x00, 0xf0, 0x11, 0x00


	//----- nvinfo : EIATTR_KPARAM_INFO
	.align		4
.L_9:
        /*0018*/ 	.byte	0x04, 0x17
        /*001a*/ 	.short	(.L_11 - .L_10)
.L_10:
        /*001c*/ 	.word	0x00000000
        /*0020*/ 	.short	0x0006
        /*0022*/ 	.short	0x0028
        /*0024*/ 	.byte	0x00, 0xf0, 0x11, 0x00


	//----- nvinfo : EIATTR_KPARAM_INFO
	.align		4
.L_11:
        /*0028*/ 	.byte	0x04, 0x17
        /*002a*/ 	.short	(.L_13 - .L_12)
.L_12:
        /*002c*/ 	.word	0x00000000
        /*0030*/ 	.short	0x0005
        /*0032*/ 	.short	0x0024
        /*0034*/ 	.byte	0x00, 0xf0, 0x11, 0x00


	//----- nvinfo : EIATTR_KPARAM_INFO
	.align		4
.L_13:
        /*0038*/ 	.byte	0x04, 0x17
        /*003a*/ 	.short	(.L_15 - .L_14)
.L_14:
        /*003c*/ 	.word	0x00000000
        /*0040*/ 	.short	0x0004
        /*0042*/ 	.short	0x0020
        /*0044*/ 	.byte	0x00, 0xf0, 0x11, 0x00


	//----- nvinfo : EIATTR_KPARAM_INFO
	.align		4
.L_15:
        /*0048*/ 	.byte	0x04, 0x17
        /*004a*/ 	.short	(.L_17 - .L_16)
.L_16:
        /*004c*/ 	.word	0x00000000
        /*0050*/ 	.short	0x0003
        /*0052*/ 	.short	0x0018
        /*0054*/ 	.byte	0x00, 0xf0, 0x21, 0x00


	//----- nvinfo : EIATTR_KPARAM_INFO
	.align		4
.L_17:
        /*0058*/ 	.byte	0x04, 0x17
        /*005a*/ 	.short	(.L_19 - .L_18)
.L_18:
        /*005c*/ 	.word	0x00000000
        /*0060*/ 	.short	0x0002
        /*0062*/ 	.short	0x0010
        /*0064*/ 	.byte	0x00, 0xf5, 0x21, 0x00


	//----- nvinfo : EIATTR_KPARAM_INFO
	.align		4
.L_19:
        /*0068*/ 	.byte	0x04, 0x17
        /*006a*/ 	.short	(.L_21 - .L_20)
.L_20:
        /*006c*/ 	.word	0x00000000
        /*0070*/ 	.short	0x0001
        /*0072*/ 	.short	0x0008
        /*0074*/ 	.byte	0x00, 0xf5, 0x21, 0x00


	//----- nvinfo : EIATTR_KPARAM_INFO
	.align		4
.L_21:
        /*0078*/ 	.byte	0x04, 0x17
        /*007a*/ 	.short	(.L_23 - .L_22)
.L_22:
        /*007c*/ 	.word	0x00000000
        /*0080*/ 	.short	0x0000
        /*0082*/ 	.short	0x0000
        /*0084*/ 	.byte	0x00, 0xf5, 0x21, 0x00


	//----- nvinfo : EIATTR_SPARSE_MMA_MASK
	.align		4
.L_23:
        /*0088*/ 	.byte	0x03, 0x50
        /*008a*/ 	.short	0x0000


	//----- nvinfo : EIATTR_MAXREG_COUNT
	.align		4
        /*008c*/ 	.byte	0x03, 0x1b
        /*008e*/ 	.short	0x00ff


	//----- nvinfo : EIATTR_MERCURY_ISA_VERSION
	.align		4
        /*0090*/ 	.byte	0x03, 0x5f
        /*0092*/ 	.short	0x0101


	//----- nvinfo : EIATTR_VRC_CTA_INIT_COUNT
	.align		4
        /*0094*/ 	.byte	0x02, 0x4a
	.zero		1
	.zero		1


	//----- nvinfo : EIATTR_EXIT_INSTR_OFFSETS
	.align		4
        /*0098*/ 	.byte	0x04, 0x1c
        /*009a*/ 	.short	(.L_25 - .L_24)


	//   ....[0]....
.L_24:
        /*009c*/ 	.word	0x000000d0


	//   ....[1]....
        /*00a0*/ 	.word	0x00000a60


	//----- nvinfo : EIATTR_CRS_STACK_SIZE
	.align		4
.L_25:
        /*00a4*/ 	.byte	0x04, 0x1e
        /*00a6*/ 	.short	(.L_27 - .L_26)
.L_26:
        /*00a8*/ 	.word	0x00000000


	//----- nvinfo : EIATTR_CBANK_PARAM_SIZE
	.align		4
.L_27:
        /*00ac*/ 	.byte	0x03, 0x19
        /*00ae*/ 	.short	0x0030


	//----- nvinfo : EIATTR_PARAM_CBANK
	.align		4
        /*00b0*/ 	.byte	0x04, 0x0a
        /*00b2*/ 	.short	(.L_29 - .L_28)
	.align		4
.L_28:
        /*00b4*/ 	.word	index@(.nv.constant0._Z4spmmPiS_S_miiii)
        /*00b8*/ 	.short	0x0380
        /*00ba*/ 	.short	0x0030


	//----- nvinfo : EIATTR_SW_WAR
	.align		4
.L_29:
        /*00bc*/ 	.byte	0x04, 0x36
        /*00be*/ 	.short	(.L_31 - .L_30)
.L_30:
        /*00c0*/ 	.word	0x00000008
.L_31:


//--------------------- .nv.callgraph             --------------------------
	.section	.nv.callgraph,"",@"SHT_CUDA_CALLGRAPH"
	.align	4
	.sectionentsize	8
	.align		4
        /*0000*/ 	.word	0x00000000
	.align		4
        /*0004*/ 	.word	0xffffffff
	.align		4
        /*0008*/ 	.word	0x00000000
	.align		4
        /*000c*/ 	.word	0xfffffffe
	.align		4
        /*0010*/ 	.word	0x00000000
	.align		4
        /*0014*/ 	.word	0xfffffffd
	.align		4
        /*0018*/ 	.word	0x00000000
	.align		4
        /*001c*/ 	.word	0xfffffffc


//--------------------- .text._Z4spmmPiS_S_miiii  --------------------------
	.section	.text._Z4spmmPiS_S_miiii,"ax",@progbits
	.align	128
        .global         _Z4spmmPiS_S_miiii
        .type           _Z4spmmPiS_S_miiii,@function
        .size           _Z4spmmPiS_S_miiii,(.L_x_8 - _Z4spmmPiS_S_miiii)
        .other          _Z4spmmPiS_S_miiii,@"STO_CUDA_ENTRY STV_DEFAULT"
_Z4spmmPiS_S_miiii:
.text._Z4spmmPiS_S_miiii:
[----:B------:R-:W-:Y:S01]  /*0000*/  LDC R1, c[0x0][0x37c] ;  /* 0x0000df00ff017b82 */ /* 0x000fe20000000800 */
[----:B------:R-:W0:Y:S07]  /*0010*/  S2R R3, SR_TID.Y ;  /* 0x0000000000037919 */ /* 0x000e2e0000002200 */
[----:B------:R-:W1:Y:S01]  /*0020*/  LDC R17, c[0x0][0x360] ;  /* 0x0000d800ff117b82 */ /* 0x000e620000000800 */
[----:B------:R-:W2:Y:S01]  /*0030*/  LDCU UR6, c[0x0][0x3a8] ;  /* 0x00007500ff0677ac */ /* 0x000ea20008000800 */
[----:B------:R-:W1:Y:S01]  /*0040*/  S2R R2, SR_TID.X ;  /* 0x0000000000027919 */ /* 0x000e620000002100 */
[----:B------:R-:W3:Y:S05]  /*0050*/  LDCU UR7, c[0x0][0x3a0] ;  /* 0x00007400ff0777ac */ /* 0x000eea0008000800 */
[----:B------:R-:W0:Y:S08]  /*0060*/  S2UR UR5, SR_CTAID.Y ;  /* 0x00000000000579c3 */ /* 0x000e300000002600 */
[----:B------:R-:W0:Y:S08]  /*0070*/  LDC R0, c[0x0][0x364] ;  /* 0x0000d900ff007b82 */ /* 0x000e300000000800 */
[----:B------:R-:W1:Y:S01]  /*0080*/  S2UR UR4, SR_CTAID.X ;  /* 0x00000000000479c3 */ /* 0x000e620000002500 */
[----:B0-----:R-:W-:-:S05]  /*0090*/  IMAD R0, R0, UR5, R3 ;  /* 0x0000000500007c24 */ /* 0x001fca000f8e0203 */
[----:B--2---:R-:W-:Y:S01]  /*00a0*/  ISETP.GE.AND P0, PT, R0, UR6, PT ;  /* 0x0000000600007c0c */ /* 0x004fe2000bf06270 */
[----:B-1----:R-:W-:-:S05]  /*00b0*/  IMAD R17, R17, UR4, R2 ;  /* 0x0000000411117c24 */ /* 0x002fca000f8e0202 */
[----:B---3--:R-:W-:-:S13]  /*00c0*/  ISETP.GE.OR P0, PT, R17, UR7, P0 ;  /* 0x0000000711007c0c */ /* 0x008fda0008706670 */
[----:B------:R-:W-:Y:S05]  /*00d0*/  @P0 EXIT ;  /* 0x000000000000094d */ /* 0x000fea0003800000 */
[----:B------:R-:W0:Y:S01]  /*00e0*/  LDC.64 R4, c[0x0][0x388] ;  /* 0x0000e200ff047b82 */ /* 0x000e220000000a00 */
[----:B------:R-:W0:Y:S01]  /*00f0*/  LDCU.64 UR8, c[0x0][0x398] ;  /* 0x00007300ff0877ac */ /* 0x000e220008000a00 */
[----:B------:R-:W1:Y:S01]  /*0100*/  LDCU.64 UR4, c[0x0][0x358] ;  /* 0x00006b00ff0477ac */ /* 0x000e620008000a00 */
[----:B------:R-:W2:Y:S01]  /*0110*/  LDCU UR7, c[0x0][0x3a4] ;  /* 0x00007480ff0777ac */ /* 0x000ea20008000800 */
[----:B0-----:R-:W-:-:S04]  /*0120*/  IMAD.WIDE.U32 R4, R0, UR8, R4 ;  /* 0x0000000800047c25 */ /* 0x001fc8000f8e0004 */
[----:B------:R-:W-:Y:S01]  /*0130*/  IMAD R3, R0, UR9, R5 ;  /* 0x0000000900037c24 */ /* 0x000fe2000f8e0205 */
[----:B------:R-:W-:-:S05]  /*0140*/  MOV R2, R4 ;  /* 0x0000000400027202 */ /* 0x000fca0000000f00 */
[----:B-1----:R-:W3:Y:S01]  /*0150*/  LDG.E R16, desc[UR4][R2.64] ;  /* 0x0000000402107981 */ /* 0x002ee2000c1e1900 */
[----:B------:R-:W-:Y:S01]  /*0160*/  BSSY.RECONVERGENT B0, `(.L_x_0) ;  /* 0x000008b000007945 */ /* 0x000fe20003800200 */
[----:B------:R-:W-:Y:S01]  /*0170*/  HFMA2 R22, -RZ, RZ, 0, 0 ;  /* 0x00000000ff167431 */ /* 0x000fe200000001ff */
[----:B---3--:R-:W-:-:S13]  /*0180*/  ISETP.GE.AND P0, PT, R16, 0x1, PT ;  /* 0x000000011000780c */ /* 0x008fda0003f06270 */
[----:B--2---:R-:W-:Y:S05]  /*0190*/  @!P0 BRA `(.L_x_1) ;  /* 0x00000008001c8947 */ /* 0x004fea0003800000 */
[C---:B------:R-:W-:Y:S01]  /*01a0*/  ISETP.GE.U32.AND P1, PT, R16.reuse, 0x8, PT ;  /* 0x000000081000780c */ /* 0x040fe20003f26070 */
[----:B------:R-:W-:Y:S01]  /*01b0*/  BSSY.RECONVERGENT B1, `(.L_x_2) ;  /* 0x0000042000017945 */ /* 0x000fe20003800200 */
[----:B------:R-:W-:Y:S02]  /*01c0*/  LOP3.LUT R24, R16, 0x7, RZ, 0xc0, !PT ;  /* 0x0000000710187812 */ /* 0x000fe400078ec0ff */
[----:B------:R-:W-:Y:S02]  /*01d0*/  MOV R19, RZ ;  /* 0x000000ff00137202 */ /* 0x000fe40000000f00 */
[----:B------:R-:W-:Y:S02]  /*01e0*/  ISETP.NE.AND P0, PT, R24, RZ, PT ;  /* 0x000000ff1800720c */ /* 0x000fe40003f05270 */
[----:B------:R-:W-:-:S05]  /*01f0*/  MOV R22, RZ ;  /* 0x000000ff00167202 */ /* 0x000fca0000000f00 */
[----:B------:R-:W-:Y:S06]  /*0200*/  @!P1 BRA `(.L_x_3) ;  /* 0x0000000000f09947 */ /* 0x000fec0003800000 */
[----:B------:R-:W-:Y:S02]  /*0210*/  IADD3 R8, P1, PT, R4, 0x20, RZ ;  /* 0x0000002004087810 */ /* 0x000fe40007f3e0ff */
[----:B------:R-:W-:Y:S02]  /*0220*/  LOP3.LUT R19, R16, 0x7ffffff8, RZ, 0xc0, !PT ;  /* 0x7ffffff810137812 */ /* 0x000fe400078ec0ff */
[----:B------:R-:W-:Y:S02]  /*0230*/  MOV R22, RZ ;  /* 0x000000ff00167202 */ /* 0x000fe40000000f00 */
[----:B------:R-:W-:Y:S02]  /*0240*/  IADD3.X R5, PT, PT, RZ, R3, RZ, P1, !PT ;  /* 0x00000003ff057210 */ /* 0x000fe40000ffe4ff */
[----:B------:R-:W-:-:S07]  /*0250*/  IADD3 R18, PT, PT, -R19, RZ, RZ ;  /* 0x000000ff13127210 */ /* 0x000fce0007ffe1ff */
.L_x_4:
[----:B------:R-:W-:Y:S01]  /*0260*/  MOV R4, R8 ;  /* 0x0000000800047202 */ /* 0x000fe20000000f00 */
[----:B------:R-:W0:Y:S04]  /*0270*/  LDC.64 R6, c[0x0][0x380] ;  /* 0x0000e000ff067b82 */ /* 0x000e280000000a00 */
[----:B------:R-:W2:Y:S04]  /*0280*/  LDG.E R8, desc[UR4][R4.64+-0x1c] ;  /* 0xffffe40404087981 */ /* 0x000ea8000c1e1900 */
[----:B------:R-:W3:Y:S04]  /*0290*/  LDG.E R12, desc[UR4][R4.64+-0x14] ;  /* 0xffffec04040c7981 */ /* 0x000ee8000c1e1900 */
[----:B------:R-:W4:Y:S04]  /*02a0*/  LDG.E R28, desc[UR4][R4.64+-0xc] ;  /* 0xfffff404041c7981 */ /* 0x000f28000c1e1900 */
[----:B------:R-:W5:Y:S04]  /*02b0*/  LDG.E R11, desc[UR4][R4.64+-0x18] ;  /* 0xffffe804040b7981 */ /* 0x000f68000c1e1900 */
[----:B------:R-:W5:Y:S04]  /*02c0*/  LDG.E R20, desc[UR4][R4.64+-0x4] ;  /* 0xfffffc0404147981 */ /* 0x000f68000c1e1900 */
[----:B------:R-:W5:Y:S04]  /*02d0*/  LDG.E R10, desc[UR4][R4.64+0x4] ;  /* 0x00000404040a7981 */ /* 0x000f68000c1e1900 */
[----:B------:R-:W5:Y:S04]  /*02e0*/  LDG.E R26, desc[UR4][R4.64+0x14] ;  /* 0x00001404041a7981 */ /* 0x000f68000c1e1900 */
[----:B------:R-:W5:Y:S04]  /*02f0*/  LDG.E R14, desc[UR4][R4.64+0x1c] ;  /* 0x00001c04040e7981 */ /* 0x000f68000c1e1900 */
[----:B------:R-:W5:Y:S04]  /*0300*/  LDG.E R21, desc[UR4][R4.64+-0x10] ;  /* 0xfffff00404157981 */ /* 0x000f68000c1e1900 */
[----:B------:R-:W5:Y:S01]  /*0310*/  LDG.E R27, desc[UR4][R4.64] ;  /* 0x00000004041b7981 */ /* 0x000f62000c1e1900 */
[----:B--2---:R-:W-:-:S04]  /*0320*/  IMAD R9, R17, UR7, R8 ;  /* 0x0000000711097c24 */ /* 0x004fc8000f8e0208 */
[----:B0-----:R-:W-:-:S06]  /*0330*/  IMAD.WIDE R8, R9, 0x4, R6 ;  /* 0x0000000409087825 */ /* 0x001fcc00078e0206 */
[----:B------:R-:W5:Y:S04]  /*0340*/  LDG.E R9, desc[UR4][R8.64] ;  /* 0x0000000408097981 */ /* 0x000f68000c1e1900 */
[----:B------:R-:W2:Y:S01]  /*0350*/  LDG.E R8, desc[UR4][R4.64+0xc] ;  /* 0x00000c0404087981 */ /* 0x000ea2000c1e1900 */
[C---:B---3--:R-:W-:Y:S02]  /*0360*/  IMAD R13, R17.reuse, UR7, R12 ;  /* 0x00000007110d7c24 */ /* 0x048fe4000f8e020c */
[----:B----4-:R-:W-:Y:S02]  /*0370*/  IMAD R29, R17, UR7, R28 ;  /* 0x00000007111d7c24 */ /* 0x010fe4000f8e021c */
[----:B------:R-:W-:-:S04]  /*0380*/  IMAD.WIDE R12, R13, 0x4, R6 ;  /* 0x000000040d0c7825 */ /* 0x000fc800078e0206 */
[----:B------:R-:W-:Y:S01]  /*0390*/  IMAD.WIDE R28, R29, 0x4, R6 ;  /* 0x000000041d1c7825 */ /* 0x000fe200078e0206 */
[----:B------:R0:W3:Y:S04]  /*03a0*/  LDG.E R23, desc[UR4][R12.64] ;  /* 0x000000040c177981 */ /* 0x0000e8000c1e1900 */
[----:B------:R-:W4:Y:S04]  /*03b0*/  LDG.E R25, desc[UR4][R28.64] ;  /* 0x000000041c197981 */ /* 0x000f28000c1e1900 */
[----:B------:R-:W4:Y:S01]  /*03c0*/  LDG.E R29, desc[UR4][R4.64+0x8] ;  /* 0x00000804041d7981 */ /* 0x000f22000c1e1900 */
[----:B-----5:R-:W-:-:S02]  /*03d0*/  IMAD R22, R9, R11, R22 ;  /* 0x0000000b09167224 */ /* 0x020fc400078e0216 */
[C---:B------:R-:W-:Y:S02]  /*03e0*/  IMAD R11, R17.reuse, UR7, R20 ;  /* 0x00000007110b7c24 */ /* 0x040fe4000f8e0214 */
[----:B------:R-:W-:Y:S01]  /*03f0*/  IMAD R9, R17, UR7, R10 ;  /* 0x0000000711097c24 */ /* 0x000fe2000f8e020a */
[----:B------:R-:W4:Y:S01]  /*0400*/  LDG.E R20, desc[UR4][R4.64+-0x8] ;  /* 0xfffff80404147981 */ /* 0x000f22000c1e1900 */
[----:B------:R-:W-:-:S04]  /*0410*/  IMAD.WIDE R10, R11, 0x4, R6 ;  /* 0x000000040b0a7825 */ /* 0x000fc800078e0206 */
[----:B--2---:R-:W-:Y:S02]  /*0420*/  IMAD R15, R17, UR7, R8 ;  /* 0x00000007110f7c24 */ /* 0x004fe4000f8e0208 */
[--C-:B------:R-:W-:Y:S01]  /*0430*/  IMAD.WIDE R8, R9, 0x4, R6.reuse ;  /* 0x0000000409087825 */ /* 0x100fe200078e0206 */
[----:B------:R-:W2:Y:S03]  /*0440*/  LDG.E R10, desc[UR4][R10.64] ;  /* 0x000000040a0a7981 */ /* 0x000ea6000c1e1900 */
[----:B0-----:R-:W-:Y:S02]  /*0450*/  IMAD.WIDE R12, R15, 0x4, R6 ;  /* 0x000000040f0c7825 */ /* 0x001fe400078e0206 */
[----:B------:R-:W5:Y:S02]  /*0460*/  LDG.E R8, desc[UR4][R8.64] ;  /* 0x0000000408087981 */ /* 0x000f64000c1e1900 */
[----:B------:R-:W-:-:S02]  /*0470*/  IMAD R15, R17, UR7, R26 ;  /* 0x00000007110f7c24 */ /* 0x000fc4000f8e021a */
[----:B------:R-:W-:Y:S01]  /*0480*/  IMAD R26, R17, UR7, R14 ;  /* 0x00000007111a7c24 */ /* 0x000fe2000f8e020e */
[----:B------:R-:W5:Y:S01]  /*0490*/  LDG.E R12, desc[UR4][R12.64] ;  /* 0x000000040c0c7981 */ /* 0x000f62000c1e1900 */
[----:B------:R-:W-:-:S03]  /*04a0*/  IMAD.WIDE R14, R15, 0x4, R6 ;  /* 0x000000040f0e7825 */ /* 0x000fc600078e0206 */
[----:B------:R-:W5:Y:S01]  /*04b0*/  LDG.E R11, desc[UR4][R4.64+0x18] ;  /* 0x00001804040b7981 */ /* 0x000f62000c1e1900 */
[----:B------:R-:W-:-:S03]  /*04c0*/  IMAD.WIDE R6, R26, 0x4, R6 ;  /* 0x000000041a067825 */ /* 0x000fc600078e0206 */
[----:B------:R-:W5:Y:S04]  /*04d0*/  LDG.E R26, desc[UR4][R4.64+0x10] ;  /* 0x00001004041a7981 */ /* 0x000f68000c1e1900 */
[----:B------:R-:W5:Y:S04]  /*04e0*/  LDG.E R14, desc[UR4][R14.64] ;  /* 0x000000040e0e7981 */ /* 0x000f68000c1e1900 */
[----:B------:R-:W5:Y:S04]  /*04f0*/  LDG.E R6, desc[UR4][R6.64] ;  /* 0x0000000406067981 */ /* 0x000f68000c1e1900 */
[----:B------:R0:W5:Y:S01]  /*0500*/  LDG.E R9, desc[UR4][R4.64+0x20] ;  /* 0x0000200404097981 */ /* 0x000162000c1e1900 */
[----:B---3--:R-:W-:Y:S01]  /*0510*/  IMAD R21, R23, R21, R22 ;  /* 0x0000001517157224 */ /* 0x008fe200078e0216 */
[----:B------:R-:W-:-:S04]  /*0520*/  IADD3 R18, PT, PT, R18, 0x8, RZ ;  /* 0x0000000812127810 */ /* 0x000fc80007ffe0ff */
[----:B------:R-:W-:Y:S01]  /*0530*/  ISETP.NE.AND P1, PT, R18, RZ, PT ;  /* 0x000000ff1200720c */ /* 0x000fe20003f25270 */
[----:B----4-:R-:W-:-:S04]  /*0540*/  IMAD R20, R25, R20, R21 ;  /* 0x0000001419147224 */ /* 0x010fc800078e0215 */
[----:B--2---:R-:W-:-:S04]  /*0550*/  IMAD R10, R10, R27, R20 ;  /* 0x0000001b0a0a7224 */ /* 0x004fc800078e0214 */
[----:B-----5:R-:W-:Y:S01]  /*0560*/  IMAD R29, R8, R29, R10 ;  /* 0x0000001d081d7224 */ /* 0x020fe200078e020a */
[----:B------:R-:W-:-:S04]  /*0570*/  IADD3 R8, P2, PT, R4, 0x40, RZ ;  /* 0x0000004004087810 */ /* 0x000fc80007f5e0ff */
[----:B0-----:R-:W-:Y:S01]  /*0580*/  IADD3.X R5, PT, PT, RZ, R5, RZ, P2, !PT ;  /* 0x00000005ff057210 */ /* 0x001fe200017fe4ff */
[----:B------:R-:W-:-:S04]  /*0590*/  IMAD R12, R12, R26, R29 ;  /* 0x0000001a0c0c7224 */ /* 0x000fc800078e021d */
[----:B------:R-:W-:-:S04]  /*05a0*/  IMAD R11, R14, R11, R12 ;  /* 0x0000000b0e0b7224 */ /* 0x000fc800078e020c */
[----:B------:R-:W-:Y:S01]  /*05b0*/  IMAD R22, R6, R9, R11 ;  /* 0x0000000906167224 */ /* 0x000fe200078e020b */
[----:B------:R-:W-:Y:S06]  /*05c0*/  @P1 BRA `(.L_x_4) ;  /* 0xfffffffc00241947 */ /* 0x000fec000383ffff */
.L_x_3:
[----:B------:R-:W-:Y:S05]  /*05d0*/  BSYNC.RECONVERGENT B1 ;  /* 0x0000000000017941 */ /* 0x000fea0003800200 */
.L_x_2:
[----:B------:R-:W-:Y:S05]  /*05e0*/  @!P0 BRA `(.L_x_1) ;  /* 0x0000000400088947 */ /* 0x000fea0003800000 */
[----:B------:R-:W-:Y:S01]  /*05f0*/  ISETP.GE.U32.AND P0, PT, R24, 0x4, PT ;  /* 0x000000041800780c */ /* 0x000fe20003f06070 */
[----:B------:R-:W-:Y:S01]  /*0600*/  BSSY.RECONVERGENT B1, `(.L_x_5) ;  /* 0x0000021000017945 */ /* 0x000fe20003800200 */
[----:B------:R-:W-:-:S04]  /*0610*/  LOP3.LUT R18, R16, 0x3, RZ, 0xc0, !PT ;  /* 0x0000000310127812 */ /* 0x000fc800078ec0ff */
[----:B------:R-:W-:-:S07]  /*0620*/  ISETP.NE.AND P1, PT, R18, RZ, PT ;  /* 0x000000ff1200720c */ /* 0x000fce0003f25270 */
[----:B------:R-:W-:Y:S06]  /*0630*/  @!P0 BRA `(.L_x_6) ;  /* 0x0000000000748947 */ /* 0x000fec0003800000 */
[----:B------:R-:W-:Y:S01]  /*0640*/  SHF.L.U32 R12, R19, 0x1, RZ ;  /* 0x00000001130c7819 */ /* 0x000fe200000006ff */
[----:B------:R-:W0:Y:S01]  /*0650*/  LDC.64 R6, c[0x0][0x380] ;  /* 0x0000e000ff067b82 */ /* 0x000e220000000a00 */
[----:B------:R-:W1:Y:S03]  /*0660*/  LDCU UR8, c[0x0][0x3a4] ;  /* 0x00007480ff0877ac */ /* 0x000e660008000800 */
[----:B------:R-:W-:-:S05]  /*0670*/  IMAD.WIDE.U32 R4, R12, 0x4, R2 ;  /* 0x000000040c047825 */ /* 0x000fca00078e0002 */
[----:B------:R-:W1:Y:S04]  /*0680*/  LDG.E R8, desc[UR4][R4.64+0x4] ;  /* 0x0000040404087981 */ /* 0x000e68000c1e1900 */
[----:B------:R-:W2:Y:S04]  /*0690*/  LDG.E R10, desc[UR4][R4.64+0xc] ;  /* 0x00000c04040a7981 */ /* 0x000ea8000c1e1900 */
[----:B------:R-:W3:Y:S04]  /*06a0*/  LDG.E R20, desc[UR4][R4.64+0x14] ;  /* 0x0000140404147981 */ /* 0x000ee8000c1e1900 */
[----:B------:R-:W4:Y:S04]  /*06b0*/  LDG.E R24, desc[UR4][R4.64+0x1c] ;  /* 0x00001c0404187981 */ /* 0x000f28000c1e1900 */
[----:B------:R-:W5:Y:S04]  /*06c0*/  LDG.E R13, desc[UR4][R4.64+0x8] ;  /* 0x00000804040d7981 */ /* 0x000f68000c1e1900 */
[----:B------:R-:W5:Y:S01]  /*06d0*/  LDG.E R23, desc[UR4][R4.64+0x20] ;  /* 0x0000200404177981 */ /* 0x000f62000c1e1900 */
[----:B-1----:R-:W-:-:S02]  /*06e0*/  IMAD R15, R17, UR8, R8 ;  /* 0x00000008110f7c24 */ /* 0x002fc4000f8e0208 */
[----:B--2---:R-:W-:Y:S02]  /*06f0*/  IMAD R9, R17, UR8, R10 ;  /* 0x0000000811097c24 */ /* 0x004fe4000f8e020a */
[----:B0-----:R-:W-:-:S04]  /*0700*/  IMAD.WIDE R14, R15, 0x4, R6 ;  /* 0x000000040f0e7825 */ /* 0x001fc800078e0206 */
[----:B---3--:R-:W-:Y:S02]  /*0710*/  IMAD R11, R17, UR8, R20 ;  /* 0x00000008110b7c24 */ /* 0x008fe4000f8e0214 */
[--C-:B------:R-:W-:Y:S01]  /*0720*/  IMAD.WIDE R8, R9, 0x4, R6.reuse ;  /* 0x0000000409087825 */ /* 0x100fe200078e0206 */
[----:B------:R-:W5:Y:S03]  /*0730*/  LDG.E R15, desc[UR4][R14.64] ;  /* 0x000000040e0f7981 */ /* 0x000f66000c1e1900 */
[----:B------:R-:W-:Y:S01]  /*0740*/  IMAD.WIDE R10, R11, 0x4, R6 ;  /* 0x000000040b0a7825 */ /* 0x000fe200078e0206 */
[----:B------:R-:W2:Y:S03]  /*0750*/  LDG.E R20, desc[UR4][R4.64+0x10] ;  /* 0x0000100404147981 */ /* 0x000ea6000c1e1900 */
[----:B----4-:R-:W-:Y:S01]  /*0760*/  IMAD R21, R17, UR8, R24 ;  /* 0x0000000811157c24 */ /* 0x010fe2000f8e0218 */
[----:B------:R-:W2:Y:S03]  /*0770*/  LDG.E R8, desc[UR4][R8.64] ;  /* 0x0000000408087981 */ /* 0x000ea6000c1e1900 */
[----:B------:R-:W-:Y:S01]  /*0780*/  IMAD.WIDE R6, R21, 0x4, R6 ;  /* 0x0000000415067825 */ /* 0x000fe200078e0206 */
[----:B------:R-:W3:Y:S04]  /*0790*/  LDG.E R10, desc[UR4][R10.64] ;  /* 0x000000040a0a7981 */ /* 0x000ee8000c1e1900 */
[----:B------:R-:W3:Y:S04]  /*07a0*/  LDG.E R21, desc[UR4][R4.64+0x18] ;  /* 0x0000180404157981 */ /* 0x000ee8000c1e1900 */
[----:B------:R-:W4:Y:S01]  /*07b0*/  LDG.E R6, desc[UR4][R6.64] ;  /* 0x0000000406067981 */ /* 0x000f22000c1e1900 */
[----:B------:R-:W-:Y:S01]  /*07c0*/  IADD3 R19, PT, PT, R12, 0x4, -R19 ;  /* 0x000000040c137810 */ /* 0x000fe20007ffe813 */
[----:B-----5:R-:W-:-:S04]  /*07d0*/  IMAD R13, R15, R13, R22 ;  /* 0x0000000d0f0d7224 */ /* 0x020fc800078e0216 */
[----:B--2---:R-:W-:-:S04]  /*07e0*/  IMAD R13, R8, R20, R13 ;  /* 0x00000014080d7224 */ /* 0x004fc800078e020d */
[----:B---3--:R-:W-:-:S04]  /*07f0*/  IMAD R13, R10, R21, R13 ;  /* 0x000000150a0d7224 */ /* 0x008fc800078e020d */
[----:B----4-:R-:W-:-:S07]  /*0800*/  IMAD R22, R6, R23, R13 ;  /* 0x0000001706167224 */ /* 0x010fce00078e020d */
.L_x_6:
[----:B------:R-:W-:Y:S05]  /*0810*/  BSYNC.RECONVERGENT B1 ;  /* 0x0000000000017941 */ /* 0x000fea0003800200 */
.L_x_5:
[----:B------:R-:W-:Y:S05]  /*0820*/  @!P1 BRA `(.L_x_1) ;  /* 0x0000000000789947 */ /* 0x000fea0003800000 */
[----:B------:R-:W-:Y:S02]  /*0830*/  ISETP.NE.AND P0, PT, R18, 0x1, PT ;  /* 0x000000011200780c */ /* 0x000fe40003f05270 */
[----:B------:R-:W-:-:S04]  /*0840*/  LOP3.LUT R16, R16, 0x1, RZ, 0xc0, !PT ;  /* 0x0000000110107812 */ /* 0x000fc800078ec0ff */
[----:B------:R-:W-:-:S07]  /*0850*/  ISETP.NE.U32.AND P1, PT, R16, 0x1, PT ;  /* 0x000000011000780c */ /* 0x000fce0003f25070 */
[C---:B------:R-:W-:Y:S01]  /*0860*/  @P0 SHF.L.U32 R5, R19.reuse, 0x1, RZ ;  /* 0x0000000113050819 */ /* 0x040fe200000006ff */
[----:B------:R-:W0:Y:S01]  /*0870*/  @P0 LDC R14, c[0x0][0x3a4] ;  /* 0x0000e900ff0e0b82 */ /* 0x000e220000000800 */
[----:B------:R-:W-:-:S03]  /*0880*/  @P0 IADD3 R19, PT, PT, R19, 0x2, RZ ;  /* 0x0000000213130810 */ /* 0x000fc60007ffe0ff */
[----:B------:R-:W-:Y:S01]  /*0890*/  @P0 IMAD.WIDE.U32 R4, R5, 0x4, R2 ;  /* 0x0000000405040825 */ /* 0x000fe200078e0002 */
[----:B------:R-:W-:-:S03]  /*08a0*/  @!P1 SHF.L.U32 R19, R19, 0x1, RZ ;  /* 0x0000000113139819 */ /* 0x000fc600000006ff */
[----:B------:R-:W1:Y:S01]  /*08b0*/  @P0 LDC.64 R8, c[0x0][0x380] ;  /* 0x0000e000ff080b82 */ /* 0x000e620000000a00 */
[----:B------:R-:W0:Y:S01]  /*08c0*/  @P0 LDG.E R10, desc[UR4][R4.64+0x4] ;  /* 0x00000404040a0981 */ /* 0x000e22000c1e1900 */
[----:B------:R-:W-:-:S03]  /*08d0*/  @!P1 IMAD.WIDE.U32 R2, R19, 0x4, R2 ;  /* 0x0000000413029825 */ /* 0x000fc600078e0002 */
[----:B------:R-:W2:Y:S03]  /*08e0*/  @P0 LDG.E R13, desc[UR4][R4.64+0xc] ;  /* 0x00000c04040d0981 */ /* 0x000ea6000c1e1900 */
[----:B------:R-:W3:Y:S01]  /*08f0*/  @!P1 LDC R15, c[0x0][0x3a4] ;  /* 0x0000e900ff0f9b82 */ /* 0x000ee20000000800 */
[----:B------:R-:W3:Y:S07]  /*0900*/  @!P1 LDG.E R12, desc[UR4][R2.64+0x4] ;  /* 0x00000404020c9981 */ /* 0x000eee000c1e1900 */
[----:B------:R-:W4:Y:S01]  /*0910*/  @!P1 LDC.64 R6, c[0x0][0x380] ;  /* 0x0000e000ff069b82 */ /* 0x000f220000000a00 */
[----:B------:R-:W5:Y:S01]  /*0920*/  @!P1 LDG.E R2, desc[UR4][R2.64+0x8] ;  /* 0x0000080402029981 */ /* 0x000f62000c1e1900 */
[----:B0-----:R-:W-:-:S02]  /*0930*/  @P0 IMAD R11, R17, R14, R10 ;  /* 0x0000000e110b0224 */ /* 0x001fc400078e020a */
[----:B--2---:R-:W-:Y:S02]  /*0940*/  @P0 IMAD R13, R17, R14, R13 ;  /* 0x0000000e110d0224 */ /* 0x004fe400078e020d */
[--C-:B-1----:R-:W-:Y:S01]  /*0950*/  @P0 IMAD.WIDE R10, R11, 0x4, R8.reuse ;  /* 0x000000040b0a0825 */ /* 0x102fe200078e0208 */
[----:B------:R-:W2:Y:S03]  /*0960*/  @P0 LDG.E R14, desc[UR4][R4.64+0x10] ;  /* 0x00001004040e0981 */ /* 0x000ea6000c1e1900 */
[----:B------:R-:W-:Y:S02]  /*0970*/  @P0 IMAD.WIDE R8, R13, 0x4, R8 ;  /* 0x000000040d080825 */ /* 0x000fe400078e0208 */
[----:B------:R-:W5:Y:S02]  /*0980*/  @P0 LDG.E R11, desc[UR4][R10.64] ;  /* 0x000000040a0b0981 */ /* 0x000f64000c1e1900 */
[----:B---3--:R-:W-:-:S02]  /*0990*/  @!P1 IMAD R13, R17, R15, R12 ;  /* 0x0000000f110d9224 */ /* 0x008fc400078e020c */
[----:B------:R-:W5:Y:S02]  /*09a0*/  @P0 LDG.E R12, desc[UR4][R4.64+0x8] ;  /* 0x00000804040c0981 */ /* 0x000f64000c1e1900 */
[----:B----4-:R-:W-:Y:S02]  /*09b0*/  @!P1 IMAD.WIDE R6, R13, 0x4, R6 ;  /* 0x000000040d069825 */ /* 0x010fe400078e0206 */
[----:B------:R-:W2:Y:S04]  /*09c0*/  @P0 LDG.E R9, desc[UR4][R8.64] ;  /* 0x0000000408090981 */ /* 0x000ea8000c1e1900 */
[----:B------:R-:W3:Y:S01]  /*09d0*/  @!P1 LDG.E R7, desc[UR4][R6.64] ;  /* 0x0000000406079981 */ /* 0x000ee2000c1e1900 */
[----:B-----5:R-:W-:-:S04]  /*09e0*/  @P0 IMAD R12, R11, R12, R22 ;  /* 0x0000000c0b0c0224 */ /* 0x020fc800078e0216 */
[----:B--2---:R-:W-:-:S04]  /*09f0*/  @P0 IMAD R22, R9, R14, R12 ;  /* 0x0000000e09160224 */ /* 0x004fc800078e020c */
[----:B---3--:R-:W-:-:S07]  /*0a00*/  @!P1 IMAD R22, R7, R2, R22 ;  /* 0x0000000207169224 */ /* 0x008fce00078e0216 */
.L_x_1:
[----:B------:R-:W-:Y:S05]  /*0a10*/  BSYNC.RECONVERGENT B0 ;  /* 0x0000000000007941 */ /* 0x000fea0003800200 */
.L_x_0:
[----:B------:R-:W0:Y:S01]  /*0a20*/  LDC.64 R2, c[0x0][0x390] ;  /* 0x0000e400ff027b82 */ /* 0x000e220000000a00 */
[----:B------:R-:W-:-:S04]  /*0a30*/  IMAD R17, R17, UR6, R0 ;  /* 0x0000000611117c24 */ /* 0x000fc8000f8e0200 */
[----:B0-----:R-:W-:-:S05]  /*0a40*/  IMAD.WIDE R2, R17, 0x4, R2 ;  /* 0x0000000411027825 */ /* 0x001fca00078e0202 */
[----:B------:R-:W-:Y:S01]  /*0a50*/  STG.E desc[UR4][R2.64], R22 ;  /* 0x0000001602007986 */ /* 0x000fe2000c101904 */
[----:B------:R-:W-:Y:S05]  /*0a60*/  EXIT ;  /* 0x000000000000794d */ /* 0x000fea0003800000 */
.L_x_7:
[----:B------:R-:W-:-:S00]  /*0a70*/  BRA `(.L_x_7) ;  /* 0xfffffffc00fc7947 */ /* 0x000fc0000383ffff */
[----:B------:R-:W-:-:S00]  /*0a80*/  NOP ;  /* 0x0000000000007918 */ /* 0x000fc00000000000 */
[----:B------:R-:W-:-:S00]  /*0a90*/  NOP ;  /* 0x0000000000007918 */ /* 0x000fc00000000000 */
[----:B------:R-:W-:-:S00]  /*0aa0*/  NOP ;  /* 0x0000000000007918 */ /* 0x000fc00000000000 */
[----:B------:R-:W-:-:S00]  /*0ab0*/  NOP ;  /* 0x0000000000007918 */ /* 0x000fc00000000000 */
[----:B------:R-:W-:-:S00]  /*0ac0*/  NOP ;  /* 0x0000000000007918 */ /* 0x000fc00000000000 */
[----:B------:R-:W-:-:S00]  /*0ad0*/  NOP ;  /* 0x0000000000007918 */ /* 0x000fc00000000000 */
[----:B------:R-:W-:-:S00]  /*0ae0*/  NOP ;  /* 0x0000000000007918 */ /* 0x000fc00000000000 */
[----:B------:R-:W-:-:S00]  /*0af0*/  NOP ;  /* 0x0000000000007918 */ /* 0x000fc00000000000 */
.L_x_8:


//--------------------- .nv.shared.reserved.0     --------------------------
	.section	.nv.shared.reserved.0,"aw",@nobits
	.weak		__nv_reservedSMEM_offset_0_alias
	.size		__nv_reservedSMEM_offset_0_alias, 0, 64
	.other		__nv_reservedSMEM_offset_0_alias,@"STO_CUDA_RESERVED_SHARED STV_DEFAULT"
__nv_reservedSMEM_offset_0_alias:
	.zero		0
	.zero		64


//--------------------- .nv.constant0._Z4spmmPiS_S_miiii --------------------------
	.section	.nv.constant0._Z4spmmPiS_S_miiii,"a",@progbits
	.sectionflags	@""
	.align	4
.nv.constant0._Z4spmmPiS_S_miiii:
	.zero		944


//--------------------- SYMBOLS --------------------------

	.type		.nv.reservedSmem.offset0,@object
	.size		.nv.reservedSmem.offset0,0x4
